//
// Generated by NVIDIA NVVM Compiler
//
// Compiler Build ID: CL-36424714
// Cuda compilation tools, release 13.0, V13.0.88
// Based on NVVM 20.0.0
//

.version 9.0
.target sm_100
.address_size 64

	// .globl	_Z6vecdotjjPji

.visible .entry _Z6vecdotjjPji(
	.param .u32 _Z6vecdotjjPji_param_0,
	.param .u32 _Z6vecdotjjPji_param_1,
	.param .u64 .ptr .align 1 _Z6vecdotjjPji_param_2,
	.param .u32 _Z6vecdotjjPji_param_3
)
{
	.reg .pred 	%p<6>;
	.reg .b32 	%r<87>;
	.reg .b64 	%rd<5>;

	ld.param.u32 	%r25, [_Z6vecdotjjPji_param_0];
	ld.param.u32 	%r26, [_Z6vecdotjjPji_param_1];
	ld.param.u64 	%rd1, [_Z6vecdotjjPji_param_2];
	ld.param.u32 	%r27, [_Z6vecdotjjPji_param_3];
	mov.u32 	%r29, %ctaid.x;
	mov.u32 	%r30, %ntid.x;
	mov.u32 	%r31, %tid.x;
	mad.lo.s32 	%r1, %r29, %r30, %r31;
	shl.b32 	%r84, %r1, 10;
	setp.le.s32 	%p1, %r27, %r84;
	mov.b32 	%r86, 0;
	@%p1 bra 	$L__BB0_8;
	add.s32 	%r78, %r84, 1;
	add.s32 	%r34, %r84, 1024;
	min.s32 	%r35, %r34, %r27;
	max.s32 	%r4, %r35, %r78;
	and.b32  	%r5, %r4, 3;
	sub.s32 	%r36, %r84, %r4;
	setp.gt.u32 	%p2, %r36, -4;
	mov.b32 	%r86, 0;
	@%p2 bra 	$L__BB0_5;
	add.s32 	%r38, %r84, %r5;
	sub.s32 	%r77, %r38, %r4;
	mov.b32 	%r86, 0;
$L__BB0_3:
	add.s32 	%r39, %r78, -1;
	and.b32  	%r40, %r25, 31;
	shf.l.wrap.b32 	%r41, %r39, %r39, %r40;
	add.s32 	%r42, %r41, %r25;
	xor.b32  	%r43, %r42, %r25;
	and.b32  	%r44, %r26, 31;
	shf.l.wrap.b32 	%r45, %r39, %r39, %r44;
	add.s32 	%r46, %r45, %r26;
	xor.b32  	%r47, %r46, %r26;
	mad.lo.s32 	%r48, %r43, %r47, %r86;
	add.s32 	%r49, %r78, 2;
	shf.l.wrap.b32 	%r50, %r78, %r78, %r40;
	add.s32 	%r51, %r50, %r25;
	xor.b32  	%r52, %r51, %r25;
	shf.l.wrap.b32 	%r53, %r78, %r78, %r44;
	add.s32 	%r54, %r53, %r26;
	xor.b32  	%r55, %r54, %r26;
	mad.lo.s32 	%r56, %r52, %r55, %r48;
	add.s32 	%r57, %r78, 1;
	shf.l.wrap.b32 	%r58, %r57, %r57, %r40;
	add.s32 	%r59, %r58, %r25;
	xor.b32  	%r60, %r59, %r25;
	shf.l.wrap.b32 	%r61, %r57, %r57, %r44;
	add.s32 	%r62, %r61, %r26;
	xor.b32  	%r63, %r62, %r26;
	mad.lo.s32 	%r64, %r60, %r63, %r56;
	shf.l.wrap.b32 	%r65, %r49, %r49, %r40;
	add.s32 	%r66, %r65, %r25;
	xor.b32  	%r67, %r66, %r25;
	shf.l.wrap.b32 	%r68, %r49, %r49, %r44;
	add.s32 	%r69, %r68, %r26;
	xor.b32  	%r70, %r69, %r26;
	mad.lo.s32 	%r86, %r67, %r70, %r64;
	add.s32 	%r78, %r78, 4;
	add.s32 	%r77, %r77, 4;
	setp.ne.s32 	%p3, %r77, 0;
	@%p3 bra 	$L__BB0_3;
	add.s32 	%r84, %r78, -1;
$L__BB0_5:
	setp.eq.s32 	%p4, %r5, 0;
	@%p4 bra 	$L__BB0_8;
	neg.s32 	%r83, %r5;
$L__BB0_7:
	.pragma "nounroll";
	shf.l.wrap.b32 	%r71, %r84, %r84, %r25;
	add.s32 	%r72, %r71, %r25;
	xor.b32  	%r73, %r72, %r25;
	shf.l.wrap.b32 	%r74, %r84, %r84, %r26;
	add.s32 	%r75, %r74, %r26;
	xor.b32  	%r76, %r75, %r26;
	mad.lo.s32 	%r86, %r73, %r76, %r86;
	add.s32 	%r84, %r84, 1;
	add.s32 	%r83, %r83, 1;
	setp.ne.s32 	%p5, %r83, 0;
	@%p5 bra 	$L__BB0_7;
$L__BB0_8:
	cvta.to.global.u64 	%rd2, %rd1;
	mul.wide.s32 	%rd3, %r1, 4;
	add.s64 	%rd4, %rd2, %rd3;
	st.global.u32 	[%rd4], %r86;
	ret;

}


// ===== COMPILED SASS (sm_100) =====

	.target	sm_100

	.elftype	@"ET_EXEC"


//--------------------- .note.nv.tkinfo           --------------------------
	.section	.note.nv.tkinfo,"",@"SHT_NOTE"
	.sectionflags	@"SHF_NOTE_NV_TKINFO"
	.tkinfo
        /*0018*/ 	.word	0x00000002
        /*0030*/ 	.string	""
        /*0030*/ 	.string	"ptxas"
        /*0030*/ 	.string	"Cuda compilation tools, release 13.0, V13.0.88"
        /*0030*/ 	.string	"Build cuda_13.0.r13.0/compiler.36424714_0"
        /*0030*/ 	.string	"-arch sm_100 -m 64 "



//--------------------- .note.nv.cuinfo           --------------------------
	.section	.note.nv.cuinfo,"",@"SHT_NOTE"
	.sectionflags	@"SHF_NOTE_NV_CUINFO"
        /*0018*/ 	.short	0x0002
        /*001a*/ 	.short	0x0064
        /*001c*/ 	.short	0x0082
	.zero		2


//--------------------- .nv.info                  --------------------------
	.section	.nv.info,"",@"SHT_CUDA_INFO"
	.align	4


	//----- nvinfo : EIATTR_REGCOUNT
	.align		4
        /*0000*/ 	.byte	0x04, 0x2f
        /*0002*/ 	.short	(.L_1 - .L_0)
	.align		4
.L_0:
        /*0004*/ 	.word	index@(_Z6vecdotjjPji)
        /*0008*/ 	.word	0x00000013


	//----- nvinfo : EIATTR_FRAME_SIZE
	.align		4
.L_1:
        /*000c*/ 	.byte	0x04, 0x11
        /*000e*/ 	.short	(.L_3 - .L_2)
	.align		4
.L_2:
        /*0010*/ 	.word	index@(_Z6vecdotjjPji)
        /*0014*/ 	.word	0x00000000


	//----- nvinfo : EIATTR_MIN_STACK_SIZE
	.align		4
.L_3:
        /*0018*/ 	.byte	0x04, 0x12
        /*001a*/ 	.short	(.L_5 - .L_4)
	.align		4
.L_4:
        /*001c*/ 	.word	index@(_Z6vecdotjjPji)
        /*0020*/ 	.word	0x00000000
.L_5:


//--------------------- .nv.compat                --------------------------
	.section	.nv.compat,"",@"SHT_CUDA_COMPAT_INFO"
	.align	4
        /*0000*/ 	.byte	0x02, 0x09, 0x00, 0x00, 0x02, 0x02, 0x01, 0x00, 0x02, 0x05, 0x05, 0x00, 0x03, 0x07, 0x01, 0x01
        /*0010*/ 	.byte	0x02, 0x03, 0x00, 0x00, 0x02, 0x06, 0x01, 0x00, 0x04, 0x0b, 0x08, 0x00, 0x09, 0x00, 0x00, 0x00
        /*0020*/ 	.byte	0x00, 0x00, 0x00, 0x00


//--------------------- .nv.info._Z6vecdotjjPji   --------------------------
	.section	.nv.info._Z6vecdotjjPji,"",@"SHT_CUDA_INFO"
	.sectionflags	@""
	.align	4


	//----- nvinfo : EIATTR_CUDA_API_VERSION
	.align		4
        /*0000*/ 	.byte	0x04, 0x37
        /*0002*/ 	.short	(.L_7 - .L_6)
.L_6:
        /*0004*/ 	.word	0x00000082


	//----- nvinfo : EIATTR_KPARAM_INFO
	.align		4
.L_7:
        /*0008*/ 	.byte	0x04, 0x17
        /*000a*/ 	.short	(.L_9 - .L_8)
.L_8:
        /*000c*/ 	.word	0x00000000
        /*0010*/ 	.short	0x0003
        /*0012*/ 	.short	0x0010
        /*0014*/ 	.byte	0x00, 0xf0, 0x11, 0x00


	//----- nvinfo : EIATTR_KPARAM_INFO
	.align		4
.L_9:
        /*0018*/ 	.byte	0x04, 0x17
        /*001a*/ 	.short	(.L_11 - .L_10)
.L_10:
        /*001c*/ 	.word	0x00000000
        /*0020*/ 	.short	0x0002
        /*0022*/ 	.short	0x0008
        /*0024*/ 	.byte	0x00, 0xf5, 0x21, 0x00


	//----- nvinfo : EIATTR_KPARAM_INFO
	.align		4
.L_11:
        /*0028*/ 	.byte	0x04, 0x17
        /*002a*/ 	.short	(.L_13 - .L_12)
.L_12:
        /*002c*/ 	.word	0x00000000
        /*0030*/ 	.short	0x0001
        /*0032*/ 	.short	0x0004
        /*0034*/ 	.byte	0x00, 0xf0, 0x11, 0x00


	//----- nvinfo : EIATTR_KPARAM_INFO
	.align		4
.L_13:
        /*0038*/ 	.byte	0x04, 0x17
        /*003a*/ 	.short	(.L_15 - .L_14)
.L_14:
        /*003c*/ 	.word	0x00000000
        /*0040*/ 	.short	0x0000
        /*0042*/ 	.short	0x0000
        /*0044*/ 	.byte	0x00, 0xf0, 0x11, 0x00


	//----- nvinfo : EIATTR_SPARSE_MMA_MASK
	.align		4
.L_15:
        /*0048*/ 	.byte	0x03, 0x50
        /*004a*/ 	.short	0x0000


	//----- nvinfo : EIATTR_MAXREG_COUNT
	.align		4
        /*004c*/ 	.byte	0x03, 0x1b
        /*004e*/ 	.short	0x00ff


	//----- nvinfo : EIATTR_MERCURY_ISA_VERSION
	.align		4
        /*0050*/ 	.byte	0x03, 0x5f
        /*0052*/ 	.short	0x0101


	//----- nvinfo : EIATTR_VRC_CTA_INIT_COUNT
	.align		4
        /*0054*/ 	.byte	0x02, 0x4a
	.zero		1
	.zero		1


	//----- nvinfo : EIATTR_EXIT_INSTR_OFFSETS
	.align		4
        /*0058*/ 	.byte	0x04, 0x1c
        /*005a*/ 	.short	(.L_17 - .L_16)


	//   ....[0]....
.L_16:
        /*005c*/ 	.word	0x00000550


	//----- nvinfo : EIATTR_CRS_STACK_SIZE
	.align		4
.L_17:
        /*0060*/ 	.byte	0x04, 0x1e
        /*0062*/ 	.short	(.L_19 - .L_18)
.L_18:
        /*0064*/ 	.word	0x00000000


	//----- nvinfo : EIATTR_CBANK_PARAM_SIZE
	.align		4
.L_19:
        /*0068*/ 	.byte	0x03, 0x19
        /*006a*/ 	.short	0x0014


	//----- nvinfo : EIATTR_PARAM_CBANK
	.align		4
        /*006c*/ 	.byte	0x04, 0x0a
        /*006e*/ 	.short	(.L_21 - .L_20)
	.align		4
.L_20:
        /*0070*/ 	.word	index@(.nv.constant0._Z6vecdotjjPji)
        /*0074*/ 	.short	0x0380
        /*0076*/ 	.short	0x0014


	//----- nvinfo : EIATTR_SW_WAR
	.align		4
.L_21:
        /*0078*/ 	.byte	0x04, 0x36
        /*007a*/ 	.short	(.L_23 - .L_22)
.L_22:
        /*007c*/ 	.word	0x00000008
.L_23:


//--------------------- .nv.callgraph             --------------------------
	.section	.nv.callgraph,"",@"SHT_CUDA_CALLGRAPH"
	.align	4
	.sectionentsize	8
	.align		4
        /*0000*/ 	.word	0x00000000
	.align		4
        /*0004*/ 	.word	0xffffffff
	.align		4
        /*0008*/ 	.word	0x00000000
	.align		4
        /*000c*/ 	.word	0xfffffffe
	.align		4
        /*0010*/ 	.word	0x00000000
	.align		4
        /*0014*/ 	.word	0xfffffffd
	.align		4
        /*0018*/ 	.word	0x00000000
	.align		4
        /*001c*/ 	.word	0xfffffffc


//--------------------- .text._Z6vecdotjjPji      --------------------------
	.section	.text._Z6vecdotjjPji,"ax",@progbits
	.align	128
        .global         _Z6vecdotjjPji
        .type           _Z6vecdotjjPji,@function
        .size           _Z6vecdotjjPji,(.L_x_8 - _Z6vecdotjjPji)
        .other          _Z6vecdotjjPji,@"STO_CUDA_ENTRY STV_DEFAULT"
_Z6vecdotjjPji:
.text._Z6vecdotjjPji:
[----:B------:R-:W-:Y:S01]  /*0000*/  LDC R1, c[0x0][0x37c] ;  /* 0x0000df00ff017b82 */ /* 0x000fe20000000800 */
[----:B------:R-:W0:Y:S07]  /*0010*/  S2R R3, SR_TID.X ;  /* 0x0000000000037919 */ /* 0x000e2e0000002100 */
[----:B------:R-:W0:Y:S01]  /*0020*/  S2UR UR6, SR_CTAID.X ;  /* 0x00000000000679c3 */ /* 0x000e220000002500 */
[----:B------:R-:W1:Y:S01]  /*0030*/  LDCU.64 UR4, c[0x0][0x358] ;  /* 0x00006b00ff0477ac */ /* 0x000e620008000a00 */
[----:B------:R-:W-:Y:S01]  /*0040*/  BSSY.RECONVERGENT B0, `(.L_x_0) ;  /* 0x000004d000007945 */ /* 0x000fe20003800200 */
[----:B------:R-:W-:-:S05]  /*0050*/  IMAD.MOV.U32 R9, RZ, RZ, RZ ;  /* 0x000000ffff097224 */ /* 0x000fca00078e00ff */
[----:B------:R-:W0:Y:S08]  /*0060*/  LDC R0, c[0x0][0x360] ;  /* 0x0000d800ff007b82 */ /* 0x000e300000000800 */
[----:B------:R-:W2:Y:S01]  /*0070*/  LDC R4, c[0x0][0x390] ;  /* 0x0000e400ff047b82 */ /* 0x000ea20000000800 */
[----:B0-----:R-:W-:Y:S01]  /*0080*/  IMAD R0, R0, UR6, R3 ;  /* 0x0000000600007c24 */ /* 0x001fe2000f8e0203 */
[----:B------:R-:W0:Y:S03]  /*0090*/  LDCU.64 UR6, c[0x0][0x380] ;  /* 0x00007000ff0677ac */ /* 0x000e260008000a00 */
[----:B------:R-:W-:-:S05]  /*00a0*/  IMAD.SHL.U32 R2, R0, 0x400, RZ ;  /* 0x0000040000027824 */ /* 0x000fca00078e00ff */
[----:B--2---:R-:W-:-:S13]  /*00b0*/  ISETP.GE.AND P0, PT, R2, R4, PT ;  /* 0x000000040200720c */ /* 0x004fda0003f06270 */
[----:B01----:R-:W-:Y:S05]  /*00c0*/  @P0 BRA `(.L_x_1) ;  /* 0x0000000400100947 */ /* 0x003fea0003800000 */
[----:B------:R-:W-:Y:S01]  /*00d0*/  IMAD.MOV.U32 R5, RZ, RZ, R2 ;  /* 0x000000ffff057224 */ /* 0x000fe200078e0002 */
[----:B------:R-:W-:Y:S01]  /*00e0*/  BSSY.RECONVERGENT B1, `(.L_x_2) ;  /* 0x0000034000017945 */ /* 0x000fe20003800200 */
[----:B------:R-:W-:Y:S02]  /*00f0*/  IMAD.MOV.U32 R9, RZ, RZ, RZ ;  /* 0x000000ffff097224 */ /* 0x000fe400078e00ff */
[C---:B------:R-:W-:Y:S01]  /*0100*/  VIADD R7, R5.reuse, 0x1 ;  /* 0x0000000105077836 */ /* 0x040fe20000000000 */
[----:B------:R-:W-:-:S04]  /*0110*/  VIADDMNMX R2, R5, 0x400, R4, PT ;  /* 0x0000040005027846 */ /* 0x000fc80003800104 */
[----:B------:R-:W-:-:S04]  /*0120*/  VIMNMX R6, PT, PT, R7, R2, !PT ;  /* 0x0000000207067248 */ /* 0x000fc80007fe0100 */
[----:B------:R-:W-:Y:S01]  /*0130*/  LOP3.LUT R4, R6, 0x3, RZ, 0xc0, !PT ;  /* 0x0000000306047812 */ /* 0x000fe200078ec0ff */
[----:B------:R-:W-:-:S05]  /*0140*/  IMAD.IADD R2, R5, 0x1, -R6 ;  /* 0x0000000105027824 */ /* 0x000fca00078e0a06 */
[----:B------:R-:W-:-:S13]  /*0150*/  ISETP.GT.U32.AND P0, PT, R2, -0x4, PT ;  /* 0xfffffffc0200780c */ /* 0x000fda0003f04070 */
[----:B------:R-:W-:Y:S05]  /*0160*/  @P0 BRA `(.L_x_3) ;  /* 0x0000000000ac0947 */ /* 0x000fea0003800000 */
[----:B------:R-:W0:Y:S01]  /*0170*/  LDC.64 R2, c[0x0][0x380] ;  /* 0x0000e000ff027b82 */ /* 0x000e220000000a00 */
[----:B------:R-:W-:Y:S01]  /*0180*/  BSSY.RECONVERGENT B2, `(.L_x_4) ;  /* 0x0000028000027945 */ /* 0x000fe20003800200 */
[----:B------:R-:W-:Y:S01]  /*0190*/  IADD3 R5, PT, PT, -R6, R5, R4 ;  /* 0x0000000506057210 */ /* 0x000fe20007ffe104 */
[----:B------:R-:W-:Y:S01]  /*01a0*/  IMAD.MOV.U32 R9, RZ, RZ, RZ ;  /* 0x000000ffff097224 */ /* 0x000fe200078e00ff */
[----:B0-----:R-:W-:Y:S02]  /*01b0*/  LOP3.LUT R8, R2, 0x1f, RZ, 0xc0, !PT ;  /* 0x0000001f02087812 */ /* 0x001fe400078ec0ff */
[----:B------:R-:W-:-:S07]  /*01c0*/  LOP3.LUT R6, R3, 0x1f, RZ, 0xc0, !PT ;  /* 0x0000001f03067812 */ /* 0x000fce00078ec0ff */
.L_x_5:
[----:B------:R-:W-:Y:S02]  /*01d0*/  VIADD R11, R7, 0xffffffff ;  /* 0xffffffff070b7836 */ /* 0x000fe40000000000 */
[----:B------:R-:W-:-:S03]  /*01e0*/  VIADD R5, R5, 0x4 ;  /* 0x0000000405057836 */ /* 0x000fc60000000000 */
[C-C-:B------:R-:W-:Y:S02]  /*01f0*/  SHF.L.W.U32.HI R13, R11.reuse, R8, R11.reuse ;  /* 0x000000080b0d7219 */ /* 0x140fe40000010e0b */
[----:B------:R-:W-:Y:S02]  /*0200*/  SHF.L.W.U32.HI R10, R11, R6, R11 ;  /* 0x000000060b0a7219 */ /* 0x000fe40000010e0b */
[----:B------:R-:W-:Y:S01]  /*0210*/  SHF.L.W.U32.HI R11, R7, R8, R7 ;  /* 0x00000008070b7219 */ /* 0x000fe20000010e07 */
[----:B------:R-:W-:Y:S01]  /*0220*/  IMAD.IADD R13, R13, 0x1, R2 ;  /* 0x000000010d0d7824 */ /* 0x000fe200078e0202 */
[----:B------:R-:W-:Y:S01]  /*0230*/  ISETP.NE.AND P0, PT, R5, RZ, PT ;  /* 0x000000ff0500720c */ /* 0x000fe20003f05270 */
[----:B------:R-:W-:Y:S01]  /*0240*/  IMAD.IADD R12, R10, 0x1, R3 ;  /* 0x000000010a0c7824 */ /* 0x000fe200078e0203 */
[-C--:B------:R-:W-:Y:S02]  /*0250*/  IADD3 R11, PT, PT, R11, R2.reuse, RZ ;  /* 0x000000020b0b7210 */ /* 0x080fe40007ffe0ff */
[----:B------:R-:W-:Y:S01]  /*0260*/  LOP3.LUT R10, R13, R2, RZ, 0x3c, !PT ;  /* 0x000000020d0a7212 */ /* 0x000fe200078e3cff */
[----:B------:R-:W-:Y:S01]  /*0270*/  VIADD R13, R7, 0x1 ;  /* 0x00000001070d7836 */ /* 0x000fe20000000000 */
[----:B------:R-:W-:-:S02]  /*0280*/  LOP3.LUT R12, R12, R3, RZ, 0x3c, !PT ;  /* 0x000000030c0c7212 */ /* 0x000fc400078e3cff */
[----:B------:R-:W-:Y:S02]  /*0290*/  LOP3.LUT R11, R11, R2, RZ, 0x3c, !PT ;  /* 0x000000020b0b7212 */ /* 0x000fe400078e3cff */
[----:B------:R-:W-:Y:S01]  /*02a0*/  SHF.L.W.U32.HI R15, R13, R8, R13 ;  /* 0x000000080d0f7219 */ /* 0x000fe20000010e0d */
[----:B------:R-:W-:Y:S01]  /*02b0*/  IMAD R10, R10, R12, R9 ;  /* 0x0000000c0a0a7224 */ /* 0x000fe200078e0209 */
[CC--:B------:R-:W-:Y:S01]  /*02c0*/  SHF.L.W.U32.HI R12, R7.reuse, R6.reuse, R7 ;  /* 0x00000006070c7219 */ /* 0x0c0fe20000010e07 */
[----:B------:R-:W-:Y:S01]  /*02d0*/  VIADD R9, R7, 0x2 ;  /* 0x0000000207097836 */ /* 0x000fe20000000000 */
[----:B------:R-:W-:Y:S01]  /*02e0*/  SHF.L.W.U32.HI R14, R13, R6, R13 ;  /* 0x000000060d0e7219 */ /* 0x000fe20000010e0d */
[--C-:B------:R-:W-:Y:S02]  /*02f0*/  IMAD.IADD R15, R15, 0x1, R2.reuse ;  /* 0x000000010f0f7824 */ /* 0x100fe400078e0202 */
[----:B------:R-:W-:Y:S01]  /*0300*/  IMAD.IADD R12, R12, 0x1, R3 ;  /* 0x000000010c0c7824 */ /* 0x000fe200078e0203 */
[C---:B------:R-:W-:Y:S01]  /*0310*/  SHF.L.W.U32.HI R13, R9.reuse, R8, R9 ;  /* 0x00000008090d7219 */ /* 0x040fe20000010e09 */
[----:B------:R-:W-:Y:S01]  /*0320*/  IMAD.IADD R14, R14, 0x1, R3 ;  /* 0x000000010e0e7824 */ /* 0x000fe200078e0203 */
[----:B------:R-:W-:Y:S01]  /*0330*/  SHF.L.W.U32.HI R16, R9, R6, R9 ;  /* 0x0000000609107219 */ /* 0x000fe20000010e09 */
[----:B------:R-:W-:Y:S01]  /*0340*/  VIADD R7, R7, 0x4 ;  /* 0x0000000407077836 */ /* 0x000fe20000000000 */
[-C--:B------:R-:W-:Y:S01]  /*0350*/  LOP3.LUT R12, R12, R3.reuse, RZ, 0x3c, !PT ;  /* 0x000000030c0c7212 */ /* 0x080fe200078e3cff */
[----:B------:R-:W-:Y:S01]  /*0360*/  IMAD.IADD R13, R13, 0x1, R2 ;  /* 0x000000010d0d7824 */ /* 0x000fe200078e0202 */
[----:B------:R-:W-:Y:S01]  /*0370*/  LOP3.LUT R15, R15, R2, RZ, 0x3c, !PT ;  /* 0x000000020f0f7212 */ /* 0x000fe200078e3cff */
[----:B------:R-:W-:Y:S01]  /*0380*/  IMAD.IADD R16, R16, 0x1, R3 ;  /* 0x0000000110107824 */ /* 0x000fe200078e0203 */
[----:B------:R-:W-:Y:S01]  /*0390*/  LOP3.LUT R14, R14, R3, RZ, 0x3c, !PT ;  /* 0x000000030e0e7212 */ /* 0x000fe200078e3cff */
[----:B------:R-:W-:Y:S01]  /*03a0*/  IMAD R10, R11, R12, R10 ;  /* 0x0000000c0b0a7224 */ /* 0x000fe200078e020a */
[----:B------:R-:W-:-:S02]  /*03b0*/  LOP3.LUT R13, R13, R2, RZ, 0x3c, !PT ;  /* 0x000000020d0d7212 */ /* 0x000fc400078e3cff */
[----:B------:R-:W-:Y:S01]  /*03c0*/  LOP3.LUT R16, R16, R3, RZ, 0x3c, !PT ;  /* 0x0000000310107212 */ /* 0x000fe200078e3cff */
[----:B------:R-:W-:-:S04]  /*03d0*/  IMAD R10, R15, R14, R10 ;  /* 0x0000000e0f0a7224 */ /* 0x000fc800078e020a */
[----:B------:R-:W-:Y:S01]  /*03e0*/  IMAD R9, R13, R16, R10 ;  /* 0x000000100d097224 */ /* 0x000fe200078e020a */
[----:B------:R-:W-:Y:S06]  /*03f0*/  @P0 BRA `(.L_x_5) ;  /* 0xfffffffc00740947 */ /* 0x000fec000383ffff */
[----:B------:R-:W-:Y:S05]  /*0400*/  BSYNC.RECONVERGENT B2 ;  /* 0x0000000000027941 */ /* 0x000fea0003800200 */
.L_x_4:
[----:B------:R-:W-:-:S07]  /*0410*/  IADD3 R5, PT, PT, R7, -0x1, RZ ;  /* 0xffffffff07057810 */ /* 0x000fce0007ffe0ff */
.L_x_3:
[----:B------:R-:W-:Y:S05]  /*0420*/  BSYNC.RECONVERGENT B1 ;  /* 0x0000000000017941 */ /* 0x000fea0003800200 */
.L_x_2:
[----:B------:R-:W-:-:S13]  /*0430*/  ISETP.NE.AND P0, PT, R4, RZ, PT ;  /* 0x000000ff0400720c */ /* 0x000fda0003f05270 */
[----:B------:R-:W-:Y:S05]  /*0440*/  @!P0 BRA `(.L_x_1) ;  /* 0x0000000000308947 */ /* 0x000fea0003800000 */
[----:B------:R-:W-:-:S07]  /*0450*/  IMAD.MOV R4, RZ, RZ, -R4 ;  /* 0x000000ffff047224 */ /* 0x000fce00078e0a04 */
.L_x_6:
[----:B------:R-:W-:Y:S01]  /*0460*/  VIADD R4, R4, 0x1 ;  /* 0x0000000104047836 */ /* 0x000fe20000000000 */
[C-C-:B------:R-:W-:Y:S02]  /*0470*/  SHF.L.W.U32.HI R2, R5.reuse, UR6, R5.reuse ;  /* 0x0000000605027c19 */ /* 0x140fe40008010e05 */
[C---:B------:R-:W-:Y:S01]  /*0480*/  SHF.L.W.U32.HI R3, R5.reuse, UR7, R5 ;  /* 0x0000000705037c19 */ /* 0x040fe20008010e05 */
[----:B------:R-:W-:Y:S01]  /*0490*/  VIADD R5, R5, 0x1 ;  /* 0x0000000105057836 */ /* 0x000fe20000000000 */
[----:B------:R-:W-:Y:S01]  /*04a0*/  ISETP.NE.AND P0, PT, R4, RZ, PT ;  /* 0x000000ff0400720c */ /* 0x000fe20003f05270 */
[----:B------:R-:W-:Y:S02]  /*04b0*/  VIADD R2, R2, UR6 ;  /* 0x0000000602027c36 */ /* 0x000fe40008000000 */
[----:B------:R-:W-:-:S03]  /*04c0*/  VIADD R3, R3, UR7 ;  /* 0x0000000703037c36 */ /* 0x000fc60008000000 */
[----:B------:R-:W-:Y:S02]  /*04d0*/  LOP3.LUT R2, R2, UR6, RZ, 0x3c, !PT ;  /* 0x0000000602027c12 */ /* 0x000fe4000f8e3cff */
[----:B------:R-:W-:-:S05]  /*04e0*/  LOP3.LUT R3, R3, UR7, RZ, 0x3c, !PT ;  /* 0x0000000703037c12 */ /* 0x000fca000f8e3cff */
[----:B------:R-:W-:Y:S01]  /*04f0*/  IMAD R9, R2, R3, R9 ;  /* 0x0000000302097224 */ /* 0x000fe200078e0209 */
[----:B------:R-:W-:Y:S06]  /*0500*/  @P0 BRA `(.L_x_6) ;  /* 0xfffffffc00d40947 */ /* 0x000fec000383ffff */
.L_x_1:
[----:B------:R-:W-:Y:S05]  /*0510*/  BSYNC.RECONVERGENT B0 ;  /* 0x0000000000007941 */ /* 0x000fea0003800200 */
.L_x_0:
[----:B------:R-:W0:Y:S02]  /*0520*/  LDC.64 R2, c[0x0][0x388] ;  /* 0x0000e200ff027b82 */ /* 0x000e240000000a00 */
[----:B0-----:R-:W-:-:S05]  /*0530*/  IMAD.WIDE R2, R0, 0x4, R2 ;  /* 0x0000000400027825 */ /* 0x001fca00078e0202 */
[----:B------:R-:W-:Y:S01]  /*0540*/  STG.E desc[UR4][R2.64], R9 ;  /* 0x0000000902007986 */ /* 0x000fe2000c101904 */
[----:B------:R-:W-:Y:S05]  /*0550*/  EXIT ;  /* 0x000000000000794d */ /* 0x000fea0003800000 */
.L_x_7:
[----:B------:R-:W-:-:S00]  /*0560*/  BRA `(.L_x_7) ;  /* 0xfffffffc00fc7947 */ /* 0x000fc0000383ffff */
[----:B------:R-:W-:-:S00]  /*0570*/  NOP ;  /* 0x0000000000007918 */ /* 0x000fc00000000000 */
        /* <DEDUP_REMOVED lines=8> */
.L_x_8:


//--------------------- .nv.shared.reserved.0     --------------------------
	.section	.nv.shared.reserved.0,"aw",@nobits
	.weak		__nv_reservedSMEM_offset_0_alias
	.size		__nv_reservedSMEM_offset_0_alias, 0, 64
	.other		__nv_reservedSMEM_offset_0_alias,@"STO_CUDA_RESERVED_SHARED STV_DEFAULT"
__nv_reservedSMEM_offset_0_alias:
	.zero		0
	.zero		64


//--------------------- .nv.constant0._Z6vecdotjjPji --------------------------
	.section	.nv.constant0._Z6vecdotjjPji,"a",@progbits
	.sectionflags	@""
	.align	4
.nv.constant0._Z6vecdotjjPji:
	.zero		916


//--------------------- SYMBOLS --------------------------

	.type		.nv.reservedSmem.offset0,@object
	.size		.nv.reservedSmem.offset0,0x4
